//
// Generated by NVIDIA NVVM Compiler
//
// Compiler Build ID: CL-36424714
// Cuda compilation tools, release 13.0, V13.0.88
// Based on NVVM 20.0.0
//

.version 9.0
.target sm_100
.address_size 64

	// .globl	_Z17simulate_parallelP4Gatej

.visible .entry _Z17simulate_parallelP4Gatej(
	.param .u64 .ptr .align 1 _Z17simulate_parallelP4Gatej_param_0,
	.param .u32 _Z17simulate_parallelP4Gatej_param_1
)
{
	.reg .pred 	%p<38>;
	.reg .b16 	%rs<22>;
	.reg .b32 	%r<5>;
	.reg .b64 	%rd<5>;

	ld.param.u64 	%rd2, [_Z17simulate_parallelP4Gatej_param_0];
	cvta.to.global.u64 	%rd3, %rd2;
	mov.u32 	%r1, %ctaid.x;
	mov.u32 	%r2, %ntid.x;
	mov.u32 	%r3, %tid.x;
	mad.lo.s32 	%r4, %r1, %r2, %r3;
	mul.wide.s32 	%rd4, %r4, 4;
	add.s64 	%rd1, %rd3, %rd4;
	ld.global.u8 	%rs1, [%rd1];
	setp.gt.s16 	%p15, %rs1, 2;
	@%p15 bra 	$L__BB0_7;
	setp.eq.s16 	%p19, %rs1, 0;
	@%p19 bra 	$L__BB0_12;
	setp.eq.s16 	%p20, %rs1, 1;
	@%p20 bra 	$L__BB0_15;
	setp.eq.s16 	%p21, %rs1, 2;
	@%p21 bra 	$L__BB0_4;
	bra.uni 	$L__BB0_27;
$L__BB0_4:
	ld.global.u8 	%rs13, [%rd1+1];
	setp.eq.s16 	%p27, %rs13, 0;
	mov.pred 	%p34, -1;
	@%p27 bra 	$L__BB0_6;
	ld.global.u8 	%rs14, [%rd1+2];
	setp.eq.s16 	%p34, %rs14, 0;
$L__BB0_6:
	selp.u16 	%rs15, 1, 0, %p34;
	st.global.u8 	[%rd1+3], %rs15;
	bra.uni 	$L__BB0_27;
$L__BB0_7:
	setp.eq.s16 	%p16, %rs1, 3;
	@%p16 bra 	$L__BB0_18;
	setp.eq.s16 	%p17, %rs1, 4;
	@%p17 bra 	$L__BB0_21;
	setp.eq.s16 	%p18, %rs1, 5;
	@%p18 bra 	$L__BB0_10;
	bra.uni 	$L__BB0_27;
$L__BB0_10:
	ld.global.u8 	%rs2, [%rd1+1];
	setp.eq.s16 	%p22, %rs2, 0;
	@%p22 bra 	$L__BB0_25;
	ld.global.u8 	%rs3, [%rd1+2];
	setp.ne.s16 	%p37, %rs3, 0;
	bra.uni 	$L__BB0_26;
$L__BB0_12:
	ld.global.u8 	%rs19, [%rd1+1];
	setp.eq.s16 	%p31, %rs19, 0;
	mov.pred 	%p32, 0;
	@%p31 bra 	$L__BB0_14;
	ld.global.u8 	%rs20, [%rd1+2];
	setp.ne.s16 	%p32, %rs20, 0;
$L__BB0_14:
	selp.u16 	%rs21, 1, 0, %p32;
	st.global.u8 	[%rd1+3], %rs21;
	bra.uni 	$L__BB0_27;
$L__BB0_15:
	ld.global.u8 	%rs16, [%rd1+1];
	setp.ne.s16 	%p29, %rs16, 0;
	mov.pred 	%p33, -1;
	@%p29 bra 	$L__BB0_17;
	ld.global.u8 	%rs17, [%rd1+2];
	setp.ne.s16 	%p33, %rs17, 0;
$L__BB0_17:
	selp.u16 	%rs18, 1, 0, %p33;
	st.global.u8 	[%rd1+3], %rs18;
	bra.uni 	$L__BB0_27;
$L__BB0_18:
	ld.global.u8 	%rs10, [%rd1+1];
	setp.ne.s16 	%p25, %rs10, 0;
	mov.pred 	%p35, 0;
	@%p25 bra 	$L__BB0_20;
	ld.global.u8 	%rs11, [%rd1+2];
	setp.eq.s16 	%p35, %rs11, 0;
$L__BB0_20:
	selp.u16 	%rs12, 1, 0, %p35;
	st.global.u8 	[%rd1+3], %rs12;
	bra.uni 	$L__BB0_27;
$L__BB0_21:
	ld.global.u8 	%rs6, [%rd1+1];
	setp.ne.s16 	%p23, %rs6, 0;
	@%p23 bra 	$L__BB0_23;
	ld.global.u8 	%rs8, [%rd1+2];
	setp.ne.s16 	%p36, %rs8, 0;
	bra.uni 	$L__BB0_24;
$L__BB0_23:
	ld.global.u8 	%rs7, [%rd1+2];
	setp.eq.s16 	%p36, %rs7, 0;
$L__BB0_24:
	selp.u16 	%rs9, 1, 0, %p36;
	st.global.u8 	[%rd1+3], %rs9;
	bra.uni 	$L__BB0_27;
$L__BB0_25:
	ld.global.u8 	%rs4, [%rd1+2];
	setp.eq.s16 	%p37, %rs4, 0;
$L__BB0_26:
	selp.u16 	%rs5, 1, 0, %p37;
	st.global.u8 	[%rd1+3], %rs5;
$L__BB0_27:
	ret;

}


// ===== COMPILED SASS (sm_100) =====

	.target	sm_100

	.elftype	@"ET_EXEC"


//--------------------- .note.nv.tkinfo           --------------------------
	.section	.note.nv.tkinfo,"",@"SHT_NOTE"
	.sectionflags	@"SHF_NOTE_NV_TKINFO"
	.tkinfo
        /*0018*/ 	.word	0x00000002
        /*0030*/ 	.string	""
        /*0030*/ 	.string	"ptxas"
        /*0030*/ 	.string	"Cuda compilation tools, release 13.0, V13.0.88"
        /*0030*/ 	.string	"Build cuda_13.0.r13.0/compiler.36424714_0"
        /*0030*/ 	.string	"-arch sm_100 -m 64 "



//--------------------- .note.nv.cuinfo           --------------------------
	.section	.note.nv.cuinfo,"",@"SHT_NOTE"
	.sectionflags	@"SHF_NOTE_NV_CUINFO"
        /*0018*/ 	.short	0x0002
        /*001a*/ 	.short	0x0064
        /*001c*/ 	.short	0x0082
	.zero		2


//--------------------- .nv.info                  --------------------------
	.section	.nv.info,"",@"SHT_CUDA_INFO"
	.align	4


	//----- nvinfo : EIATTR_REGCOUNT
	.align		4
        /*0000*/ 	.byte	0x04, 0x2f
        /*0002*/ 	.short	(.L_1 - .L_0)
	.align		4
.L_0:
        /*0004*/ 	.word	index@(_Z17simulate_parallelP4Gatej)
        /*0008*/ 	.word	0x00000008


	//----- nvinfo : EIATTR_FRAME_SIZE
	.align		4
.L_1:
        /*000c*/ 	.byte	0x04, 0x11
        /*000e*/ 	.short	(.L_3 - .L_2)
	.align		4
.L_2:
        /*0010*/ 	.word	index@(_Z17simulate_parallelP4Gatej)
        /*0014*/ 	.word	0x00000000


	//----- nvinfo : EIATTR_MIN_STACK_SIZE
	.align		4
.L_3:
        /*0018*/ 	.byte	0x04, 0x12
        /*001a*/ 	.short	(.L_5 - .L_4)
	.align		4
.L_4:
        /*001c*/ 	.word	index@(_Z17simulate_parallelP4Gatej)
        /*0020*/ 	.word	0x00000000
.L_5:


//--------------------- .nv.compat                --------------------------
	.section	.nv.compat,"",@"SHT_CUDA_COMPAT_INFO"
	.align	4
        /*0000*/ 	.byte	0x02, 0x09, 0x00, 0x00, 0x02, 0x02, 0x01, 0x00, 0x02, 0x05, 0x05, 0x00, 0x03, 0x07, 0x01, 0x01
        /*0010*/ 	.byte	0x02, 0x03, 0x00, 0x00, 0x02, 0x06, 0x01, 0x00, 0x04, 0x0b, 0x08, 0x00, 0x09, 0x00, 0x00, 0x00
        /*0020*/ 	.byte	0x00, 0x00, 0x00, 0x00


//--------------------- .nv.info._Z17simulate_parallelP4Gatej --------------------------
	.section	.nv.info._Z17simulate_parallelP4Gatej,"",@"SHT_CUDA_INFO"
	.sectionflags	@""
	.align	4


	//----- nvinfo : EIATTR_CUDA_API_VERSION
	.align		4
        /*0000*/ 	.byte	0x04, 0x37
        /*0002*/ 	.short	(.L_7 - .L_6)
.L_6:
        /*0004*/ 	.word	0x00000082


	//----- nvinfo : EIATTR_KPARAM_INFO
	.align		4
.L_7:
        /*0008*/ 	.byte	0x04, 0x17
        /*000a*/ 	.short	(.L_9 - .L_8)
.L_8:
        /*000c*/ 	.word	0x00000000
        /*0010*/ 	.short	0x0001
        /*0012*/ 	.short	0x0008
        /*0014*/ 	.byte	0x00, 0xf0, 0x11, 0x00


	//----- nvinfo : EIATTR_KPARAM_INFO
	.align		4
.L_9:
        /*0018*/ 	.byte	0x04, 0x17
        /*001a*/ 	.short	(.L_11 - .L_10)
.L_10:
        /*001c*/ 	.word	0x00000000
        /*0020*/ 	.short	0x0000
        /*0022*/ 	.short	0x0000
        /*0024*/ 	.byte	0x00, 0xf5, 0x21, 0x00


	//----- nvinfo : EIATTR_SPARSE_MMA_MASK
	.align		4
.L_11:
        /*0028*/ 	.byte	0x03, 0x50
        /*002a*/ 	.short	0x0000


	//----- nvinfo : EIATTR_MAXREG_COUNT
	.align		4
        /*002c*/ 	.byte	0x03, 0x1b
        /*002e*/ 	.short	0x00ff


	//----- nvinfo : EIATTR_MERCURY_ISA_VERSION
	.align		4
        /*0030*/ 	.byte	0x03, 0x5f
        /*0032*/ 	.short	0x0101


	//----- nvinfo : EIATTR_VRC_CTA_INIT_COUNT
	.align		4
        /*0034*/ 	.byte	0x02, 0x4a
	.zero		1
	.zero		1


	//----- nvinfo : EIATTR_EXIT_INSTR_OFFSETS
	.align		4
        /*0038*/ 	.byte	0x04, 0x1c
        /*003a*/ 	.short	(.L_13 - .L_12)


	//   ....[0]....
.L_12:
        /*003c*/ 	.word	0x00000100


	//   ....[1]....
        /*0040*/ 	.word	0x000001b0


	//   ....[2]....
        /*0044*/ 	.word	0x00000260


	//   ....[3]....
        /*0048*/ 	.word	0x00000310


	//   ....[4]....
        /*004c*/ 	.word	0x00000370


	//   ....[5]....
        /*0050*/ 	.word	0x000003f0


	//   ....[6]....
        /*0054*/ 	.word	0x00000470


	//   ....[7]....
        /*0058*/ 	.word	0x00000520


	//----- nvinfo : EIATTR_CRS_STACK_SIZE
	.align		4
.L_13:
        /*005c*/ 	.byte	0x04, 0x1e
        /*005e*/ 	.short	(.L_15 - .L_14)
.L_14:
        /*0060*/ 	.word	0x00000000


	//----- nvinfo : EIATTR_CBANK_PARAM_SIZE
	.align		4
.L_15:
        /*0064*/ 	.byte	0x03, 0x19
        /*0066*/ 	.short	0x000c


	//----- nvinfo : EIATTR_PARAM_CBANK
	.align		4
        /*0068*/ 	.byte	0x04, 0x0a
        /*006a*/ 	.short	(.L_17 - .L_16)
	.align		4
.L_16:
        /*006c*/ 	.word	index@(.nv.constant0._Z17simulate_parallelP4Gatej)
        /*0070*/ 	.short	0x0380
        /*0072*/ 	.short	0x000c


	//----- nvinfo : EIATTR_SW_WAR
	.align		4
.L_17:
        /*0074*/ 	.byte	0x04, 0x36
        /*0076*/ 	.short	(.L_19 - .L_18)
.L_18:
        /*0078*/ 	.word	0x00000008
.L_19:


//--------------------- .nv.callgraph             --------------------------
	.section	.nv.callgraph,"",@"SHT_CUDA_CALLGRAPH"
	.align	4
	.sectionentsize	8
	.align		4
        /*0000*/ 	.word	0x00000000
	.align		4
        /*0004*/ 	.word	0xffffffff
	.align		4
        /*0008*/ 	.word	0x00000000
	.align		4
        /*000c*/ 	.word	0xfffffffe
	.align		4
        /*0010*/ 	.word	0x00000000
	.align		4
        /*0014*/ 	.word	0xfffffffd
	.align		4
        /*0018*/ 	.word	0x00000000
	.align		4
        /*001c*/ 	.word	0xfffffffc


//--------------------- .text._Z17simulate_parallelP4Gatej --------------------------
	.section	.text._Z17simulate_parallelP4Gatej,"ax",@progbits
	.align	128
        .global         _Z17simulate_parallelP4Gatej
        .type           _Z17simulate_parallelP4Gatej,@function
        .size           _Z17simulate_parallelP4Gatej,(.L_x_14 - _Z17simulate_parallelP4Gatej)
        .other          _Z17simulate_parallelP4Gatej,@"STO_CUDA_ENTRY STV_DEFAULT"
_Z17simulate_parallelP4Gatej:
.text._Z17simulate_parallelP4Gatej:
[----:B------:R-:W-:Y:S01]  /*0000*/  LDC R1, c[0x0][0x37c] ;  /* 0x0000df00ff017b82 */ /* 0x000fe20000000800 */
[----:B------:R-:W0:Y:S07]  /*0010*/  S2R R0, SR_TID.X ;  /* 0x0000000000007919 */ /* 0x000e2e0000002100 */
[----:B------:R-:W0:Y:S01]  /*0020*/  S2UR UR6, SR_CTAID.X ;  /* 0x00000000000679c3 */ /* 0x000e220000002500 */
[----:B------:R-:W1:Y:S07]  /*0030*/  LDCU.64 UR4, c[0x0][0x358] ;  /* 0x00006b00ff0477ac */ /* 0x000e6e0008000a00 */
[----:B------:R-:W0:Y:S08]  /*0040*/  LDC R5, c[0x0][0x360] ;  /* 0x0000d800ff057b82 */ /* 0x000e300000000800 */
[----:B------:R-:W2:Y:S01]  /*0050*/  LDC.64 R2, c[0x0][0x380] ;  /* 0x0000e000ff027b82 */ /* 0x000ea20000000a00 */
[----:B0-----:R-:W-:-:S04]  /*0060*/  IMAD R5, R5, UR6, R0 ;  /* 0x0000000605057c24 */ /* 0x001fc8000f8e0200 */
[----:B--2---:R-:W-:-:S05]  /*0070*/  IMAD.WIDE R2, R5, 0x4, R2 ;  /* 0x0000000405027825 */ /* 0x004fca00078e0202 */
[----:B-1----:R-:W2:Y:S02]  /*0080*/  LDG.E.U8 R0, desc[UR4][R2.64] ;  /* 0x0000000402007981 */ /* 0x002ea4000c1e1100 */
[----:B--2---:R-:W-:-:S13]  /*0090*/  ISETP.GT.AND P0, PT, R0, 0x2, PT ;  /* 0x000000020000780c */ /* 0x004fda0003f04270 */
[----:B------:R-:W-:Y:S05]  /*00a0*/  @P0 BRA `(.L_x_0) ;  /* 0x00000000009c0947 */ /* 0x000fea0003800000 */
[----:B------:R-:W-:-:S13]  /*00b0*/  ISETP.NE.AND P0, PT, R0, RZ, PT ;  /* 0x000000ff0000720c */ /* 0x000fda0003f05270 */
[----:B------:R-:W-:Y:S05]  /*00c0*/  @!P0 BRA `(.L_x_1) ;  /* 0x0000000000688947 */ /* 0x000fea0003800000 */
[----:B------:R-:W-:-:S13]  /*00d0*/  ISETP.NE.AND P0, PT, R0, 0x1, PT ;  /* 0x000000010000780c */ /* 0x000fda0003f05270 */
[----:B------:R-:W-:Y:S05]  /*00e0*/  @!P0 BRA `(.L_x_2) ;  /* 0x0000000000348947 */ /* 0x000fea0003800000 */
[----:B------:R-:W-:-:S13]  /*00f0*/  ISETP.NE.AND P0, PT, R0, 0x2, PT ;  /* 0x000000020000780c */ /* 0x000fda0003f05270 */
[----:B------:R-:W-:Y:S05]  /*0100*/  @P0 EXIT ;  /* 0x000000000000094d */ /* 0x000fea0003800000 */
[----:B------:R-:W2:Y:S01]  /*0110*/  LDG.E.U8 R0, desc[UR4][R2.64+0x1] ;  /* 0x0000010402007981 */ /* 0x000ea2000c1e1100 */
[----:B------:R-:W-:Y:S01]  /*0120*/  BSSY.RECONVERGENT B0, `(.L_x_3) ;  /* 0x0000006000007945 */ /* 0x000fe20003800200 */
[----:B------:R-:W-:Y:S02]  /*0130*/  PLOP3.LUT P0, PT, PT, PT, PT, 0x80, 0x8 ;  /* 0x000000000008781c */ /* 0x000fe40003f0f070 */
[----:B--2---:R-:W-:-:S13]  /*0140*/  ISETP.NE.AND P1, PT, R0, RZ, PT ;  /* 0x000000ff0000720c */ /* 0x004fda0003f25270 */
[----:B------:R-:W-:Y:S05]  /*0150*/  @!P1 BRA `(.L_x_4) ;  /* 0x0000000000089947 */ /* 0x000fea0003800000 */
[----:B------:R-:W2:Y:S02]  /*0160*/  LDG.E.U8 R0, desc[UR4][R2.64+0x2] ;  /* 0x0000020402007981 */ /* 0x000ea4000c1e1100 */
[----:B--2---:R-:W-:-:S13]  /*0170*/  ISETP.EQ.AND P0, PT, R0, RZ, PT ;  /* 0x000000ff0000720c */ /* 0x004fda0003f02270 */
.L_x_4:
[----:B------:R-:W-:Y:S05]  /*0180*/  BSYNC.RECONVERGENT B0 ;  /* 0x0000000000007941 */ /* 0x000fea0003800200 */
.L_x_3:
[----:B------:R-:W-:-:S05]  /*0190*/  SEL R5, RZ, 0x1, !P0 ;  /* 0x00000001ff057807 */ /* 0x000fca0004000000 */
[----:B------:R-:W-:Y:S01]  /*01a0*/  STG.E.U8 desc[UR4][R2.64+0x3], R5 ;  /* 0x0000030502007986 */ /* 0x000fe2000c101104 */
[----:B------:R-:W-:Y:S05]  /*01b0*/  EXIT ;  /* 0x000000000000794d */ /* 0x000fea0003800000 */
.L_x_2:
[----:B------:R-:W2:Y:S01]  /*01c0*/  LDG.E.U8 R0, desc[UR4][R2.64+0x1] ;  /* 0x0000010402007981 */ /* 0x000ea2000c1e1100 */
[----:B------:R-:W-:Y:S01]  /*01d0*/  BSSY.RECONVERGENT B0, `(.L_x_5) ;  /* 0x0000006000007945 */ /* 0x000fe20003800200 */
[----:B------:R-:W-:Y:S02]  /*01e0*/  PLOP3.LUT P0, PT, PT, PT, PT, 0x80, 0x8 ;  /* 0x000000000008781c */ /* 0x000fe40003f0f070 */
[----:B--2---:R-:W-:-:S13]  /*01f0*/  ISETP.NE.AND P1, PT, R0, RZ, PT ;  /* 0x000000ff0000720c */ /* 0x004fda0003f25270 */
[----:B------:R-:W-:Y:S05]  /*0200*/  @P1 BRA `(.L_x_6) ;  /* 0x0000000000081947 */ /* 0x000fea0003800000 */
[----:B------:R-:W2:Y:S02]  /*0210*/  LDG.E.U8 R0, desc[UR4][R2.64+0x2] ;  /* 0x0000020402007981 */ /* 0x000ea4000c1e1100 */
[----:B--2---:R-:W-:-:S13]  /*0220*/  ISETP.NE.AND P0, PT, R0, RZ, PT ;  /* 0x000000ff0000720c */ /* 0x004fda0003f05270 */
.L_x_6:
[----:B------:R-:W-:Y:S05]  /*0230*/  BSYNC.RECONVERGENT B0 ;  /* 0x0000000000007941 */ /* 0x000fea0003800200 */
.L_x_5:
[----:B------:R-:W-:-:S05]  /*0240*/  SEL R5, RZ, 0x1, !P0 ;  /* 0x00000001ff057807 */ /* 0x000fca0004000000 */
[----:B------:R-:W-:Y:S01]  /*0250*/  STG.E.U8 desc[UR4][R2.64+0x3], R5 ;  /* 0x0000030502007986 */ /* 0x000fe2000c101104 */
[----:B------:R-:W-:Y:S05]  /*0260*/  EXIT ;  /* 0x000000000000794d */ /* 0x000fea0003800000 */
.L_x_1:
[----:B------:R-:W2:Y:S01]  /*0270*/  LDG.E.U8 R0, desc[UR4][R2.64+0x1] ;  /* 0x0000010402007981 */ /* 0x000ea2000c1e1100 */
[----:B------:R-:W-:Y:S01]  /*0280*/  BSSY.RECONVERGENT B0, `(.L_x_7) ;  /* 0x0000006000007945 */ /* 0x000fe20003800200 */
[----:B------:R-:W-:Y:S02]  /*0290*/  PLOP3.LUT P0, PT, PT, PT, PT, 0x8, 0x80 ;  /* 0x000000000080781c */ /* 0x000fe40003f0e170 */
[----:B--2---:R-:W-:-:S13]  /*02a0*/  ISETP.NE.AND P1, PT, R0, RZ, PT ;  /* 0x000000ff0000720c */ /* 0x004fda0003f25270 */
[----:B------:R-:W-:Y:S05]  /*02b0*/  @!P1 BRA `(.L_x_8) ;  /* 0x0000000000089947 */ /* 0x000fea0003800000 */
[----:B------:R-:W2:Y:S02]  /*02c0*/  LDG.E.U8 R0, desc[UR4][R2.64+0x2] ;  /* 0x0000020402007981 */ /* 0x000ea4000c1e1100 */
[----:B--2---:R-:W-:-:S13]  /*02d0*/  ISETP.NE.AND P0, PT, R0, RZ, PT ;  /* 0x000000ff0000720c */ /* 0x004fda0003f05270 */
.L_x_8:
[----:B------:R-:W-:Y:S05]  /*02e0*/  BSYNC.RECONVERGENT B0 ;  /* 0x0000000000007941 */ /* 0x000fea0003800200 */
.L_x_7:
[----:B------:R-:W-:-:S05]  /*02f0*/  SEL R5, RZ, 0x1, !P0 ;  /* 0x00000001ff057807 */ /* 0x000fca0004000000 */
[----:B------:R-:W-:Y:S01]  /*0300*/  STG.E.U8 desc[UR4][R2.64+0x3], R5 ;  /* 0x0000030502007986 */ /* 0x000fe2000c101104 */
[----:B------:R-:W-:Y:S05]  /*0310*/  EXIT ;  /* 0x000000000000794d */ /* 0x000fea0003800000 */
.L_x_0:
[----:B------:R-:W-:-:S13]  /*0320*/  ISETP.NE.AND P0, PT, R0, 0x3, PT ;  /* 0x000000030000780c */ /* 0x000fda0003f05270 */
[----:B------:R-:W-:Y:S05]  /*0330*/  @!P0 BRA `(.L_x_9) ;  /* 0x0000000000508947 */ /* 0x000fea0003800000 */
[----:B------:R-:W-:-:S13]  /*0340*/  ISETP.NE.AND P0, PT, R0, 0x4, PT ;  /* 0x000000040000780c */ /* 0x000fda0003f05270 */
[----:B------:R-:W-:Y:S05]  /*0350*/  @!P0 BRA `(.L_x_10) ;  /* 0x0000000000288947 */ /* 0x000fea0003800000 */
[----:B------:R-:W-:-:S13]  /*0360*/  ISETP.NE.AND P0, PT, R0, 0x5, PT ;  /* 0x000000050000780c */ /* 0x000fda0003f05270 */
[----:B------:R-:W-:Y:S05]  /*0370*/  @P0 EXIT ;  /* 0x000000000000094d */ /* 0x000fea0003800000 */
[----:B------:R-:W2:Y:S04]  /*0380*/  LDG.E.U8 R4, desc[UR4][R2.64+0x1] ;  /* 0x0000010402047981 */ /* 0x000ea8000c1e1100 */
[----:B------:R-:W3:Y:S01]  /*0390*/  LDG.E.U8 R0, desc[UR4][R2.64+0x2] ;  /* 0x0000020402007981 */ /* 0x000ee2000c1e1100 */
[----:B--2---:R-:W-:-:S13]  /*03a0*/  ISETP.NE.AND P1, PT, R4, RZ, PT ;  /* 0x000000ff0400720c */ /* 0x004fda0003f25270 */
[C---:B---3--:R-:W-:Y:S02]  /*03b0*/  @P1 ISETP.NE.AND P0, PT, R0.reuse, RZ, PT ;  /* 0x000000ff0000120c */ /* 0x048fe40003f05270 */
[----:B------:R-:W-:-:S04]  /*03c0*/  @!P1 ISETP.EQ.AND P0, PT, R0, RZ, PT ;  /* 0x000000ff0000920c */ /* 0x000fc80003f02270 */
[----:B------:R-:W-:-:S05]  /*03d0*/  SEL R5, RZ, 0x1, !P0 ;  /* 0x00000001ff057807 */ /* 0x000fca0004000000 */
[----:B------:R-:W-:Y:S01]  /*03e0*/  STG.E.U8 desc[UR4][R2.64+0x3], R5 ;  /* 0x0000030502007986 */ /* 0x000fe2000c101104 */
[----:B------:R-:W-:Y:S05]  /*03f0*/  EXIT ;  /* 0x000000000000794d */ /* 0x000fea0003800000 */
.L_x_10:
[----:B------:R-:W2:Y:S04]  /*0400*/  LDG.E.U8 R4, desc[UR4][R2.64+0x1] ;  /* 0x0000010402047981 */ /* 0x000ea8000c1e1100 */
[----:B------:R-:W3:Y:S01]  /*0410*/  LDG.E.U8 R0, desc[UR4][R2.64+0x2] ;  /* 0x0000020402007981 */ /* 0x000ee2000c1e1100 */
[----:B--2---:R-:W-:-:S13]  /*0420*/  ISETP.NE.AND P1, PT, R4, RZ, PT ;  /* 0x000000ff0400720c */ /* 0x004fda0003f25270 */
[C---:B---3--:R-:W-:Y:S02]  /*0430*/  @!P1 ISETP.NE.AND P0, PT, R0.reuse, RZ, PT ;  /* 0x000000ff0000920c */ /* 0x048fe40003f05270 */
[----:B------:R-:W-:-:S04]  /*0440*/  @P1 ISETP.EQ.AND P0, PT, R0, RZ, PT ;  /* 0x000000ff0000120c */ /* 0x000fc80003f02270 */
[----:B------:R-:W-:-:S05]  /*0450*/  SEL R5, RZ, 0x1, !P0 ;  /* 0x00000001ff057807 */ /* 0x000fca0004000000 */
[----:B------:R-:W-:Y:S01]  /*0460*/  STG.E.U8 desc[UR4][R2.64+0x3], R5 ;  /* 0x0000030502007986 */ /* 0x000fe2000c101104 */
[----:B------:R-:W-:Y:S05]  /*0470*/  EXIT ;  /* 0x000000000000794d */ /* 0x000fea0003800000 */
.L_x_9:
[----:B------:R-:W2:Y:S01]  /*0480*/  LDG.E.U8 R0, desc[UR4][R2.64+0x1] ;  /* 0x0000010402007981 */ /* 0x000ea2000c1e1100 */
[----:B------:R-:W-:Y:S01]  /*0490*/  BSSY.RECONVERGENT B0, `(.L_x_11) ;  /* 0x0000006000007945 */ /* 0x000fe20003800200 */
[----:B------:R-:W-:Y:S02]  /*04a0*/  PLOP3.LUT P0, PT, PT, PT, PT, 0x8, 0x80 ;  /* 0x000000000080781c */ /* 0x000fe40003f0e170 */
[----:B--2---:R-:W-:-:S13]  /*04b0*/  ISETP.NE.AND P1, PT, R0, RZ, PT ;  /* 0x000000ff0000720c */ /* 0x004fda0003f25270 */
[----:B------:R-:W-:Y:S05]  /*04c0*/  @P1 BRA `(.L_x_12) ;  /* 0x0000000000081947 */ /* 0x000fea0003800000 */
[----:B------:R-:W2:Y:S02]  /*04d0*/  LDG.E.U8 R0, desc[UR4][R2.64+0x2] ;  /* 0x0000020402007981 */ /* 0x000ea4000c1e1100 */
[----:B--2---:R-:W-:-:S13]  /*04e0*/  ISETP.EQ.AND P0, PT, R0, RZ, PT ;  /* 0x000000ff0000720c */ /* 0x004fda0003f02270 */
.L_x_12:
[----:B------:R-:W-:Y:S05]  /*04f0*/  BSYNC.RECONVERGENT B0 ;  /* 0x0000000000007941 */ /* 0x000fea0003800200 */
.L_x_11:
[----:B------:R-:W-:-:S05]  /*0500*/  SEL R5, RZ, 0x1, !P0 ;  /* 0x00000001ff057807 */ /* 0x000fca0004000000 */
[----:B------:R-:W-:Y:S01]  /*0510*/  STG.E.U8 desc[UR4][R2.64+0x3], R5 ;  /* 0x0000030502007986 */ /* 0x000fe2000c101104 */
[----:B------:R-:W-:Y:S05]  /*0520*/  EXIT ;  /* 0x000000000000794d */ /* 0x000fea0003800000 */
.L_x_13:
[----:B------:R-:W-:-:S00]  /*0530*/  BRA `(.L_x_13) ;  /* 0xfffffffc00fc7947 */ /* 0x000fc0000383ffff */
[----:B------:R-:W-:-:S00]  /*0540*/  NOP ;  /* 0x0000000000007918 */ /* 0x000fc00000000000 */
        /* <DEDUP_REMOVED lines=11> */
.L_x_14:


//--------------------- .nv.shared.reserved.0     --------------------------
	.section	.nv.shared.reserved.0,"aw",@nobits
	.weak		__nv_reservedSMEM_offset_0_alias
	.size		__nv_reservedSMEM_offset_0_alias, 0, 64
	.other		__nv_reservedSMEM_offset_0_alias,@"STO_CUDA_RESERVED_SHARED STV_DEFAULT"
__nv_reservedSMEM_offset_0_alias:
	.zero		0
	.zero		64


//--------------------- .nv.constant0._Z17simulate_parallelP4Gatej --------------------------
	.section	.nv.constant0._Z17simulate_parallelP4Gatej,"a",@progbits
	.sectionflags	@""
	.align	4
.nv.constant0._Z17simulate_parallelP4Gatej:
	.zero		908


//--------------------- SYMBOLS --------------------------

	.type		.nv.reservedSmem.offset0,@object
	.size		.nv.reservedSmem.offset0,0x4
